//
// Generated by NVIDIA NVVM Compiler
//
// Compiler Build ID: CL-36424714
// Cuda compilation tools, release 13.0, V13.0.88
// Based on NVVM 20.0.0
//

.version 9.0
.target sm_100
.address_size 64

	// .globl	_Z16persistentKernelPKfPfPKiiPViPVb

.visible .entry _Z16persistentKernelPKfPfPKiiPViPVb(
	.param .u64 .ptr .align 1 _Z16persistentKernelPKfPfPKiiPViPVb_param_0,
	.param .u64 .ptr .align 1 _Z16persistentKernelPKfPfPKiiPViPVb_param_1,
	.param .u64 .ptr .align 1 _Z16persistentKernelPKfPfPKiiPViPVb_param_2,
	.param .u32 _Z16persistentKernelPKfPfPKiiPViPVb_param_3,
	.param .u64 .ptr .align 1 _Z16persistentKernelPKfPfPKiiPViPVb_param_4,
	.param .u64 .ptr .align 1 _Z16persistentKernelPKfPfPKiiPViPVb_param_5
)
{
	.reg .pred 	%p<6>;
	.reg .b16 	%rs<4>;
	.reg .b32 	%r<11>;
	.reg .b32 	%f<36>;
	.reg .b64 	%rd<21>;

	ld.param.u64 	%rd9, [_Z16persistentKernelPKfPfPKiiPViPVb_param_0];
	ld.param.u64 	%rd10, [_Z16persistentKernelPKfPfPKiiPViPVb_param_1];
	ld.param.u64 	%rd11, [_Z16persistentKernelPKfPfPKiiPViPVb_param_2];
	ld.param.u32 	%r5, [_Z16persistentKernelPKfPfPKiiPViPVb_param_3];
	ld.param.u64 	%rd12, [_Z16persistentKernelPKfPfPKiiPViPVb_param_4];
	ld.param.u64 	%rd13, [_Z16persistentKernelPKfPfPKiiPViPVb_param_5];
	cvta.to.global.u64 	%rd1, %rd12;
	cvta.to.global.u64 	%rd2, %rd13;
	ld.volatile.global.u8 	%rs1, [%rd2];
	setp.ne.s16 	%p1, %rs1, 0;
	@%p1 bra 	$L__BB0_9;
	cvta.to.global.u64 	%rd14, %rd9;
	add.s64 	%rd3, %rd14, 32;
	cvta.to.global.u64 	%rd4, %rd11;
	cvta.to.global.u64 	%rd5, %rd10;
$L__BB0_2:
	atom.global.add.u32 	%r1, [%rd1], 1;
	setp.ge.s32 	%p2, %r1, %r5;
	@%p2 bra 	$L__BB0_6;
	mul.wide.s32 	%rd15, %r1, 4;
	add.s64 	%rd16, %rd4, %rd15;
	ld.global.u32 	%r2, [%rd16];
	shl.b32 	%r9, %r2, 10;
	mul.wide.s32 	%rd17, %r9, 4;
	add.s64 	%rd20, %rd3, %rd17;
	mov.f32 	%f35, 0f00000000;
	mov.b32 	%r10, 0;
$L__BB0_4:
	ld.global.f32 	%f4, [%rd20+-32];
	add.f32 	%f5, %f35, %f4;
	ld.global.f32 	%f6, [%rd20+-28];
	add.f32 	%f7, %f5, %f6;
	ld.global.f32 	%f8, [%rd20+-24];
	add.f32 	%f9, %f7, %f8;
	ld.global.f32 	%f10, [%rd20+-20];
	add.f32 	%f11, %f9, %f10;
	ld.global.f32 	%f12, [%rd20+-16];
	add.f32 	%f13, %f11, %f12;
	ld.global.f32 	%f14, [%rd20+-12];
	add.f32 	%f15, %f13, %f14;
	ld.global.f32 	%f16, [%rd20+-8];
	add.f32 	%f17, %f15, %f16;
	ld.global.f32 	%f18, [%rd20+-4];
	add.f32 	%f19, %f17, %f18;
	ld.global.f32 	%f20, [%rd20];
	add.f32 	%f21, %f19, %f20;
	ld.global.f32 	%f22, [%rd20+4];
	add.f32 	%f23, %f21, %f22;
	ld.global.f32 	%f24, [%rd20+8];
	add.f32 	%f25, %f23, %f24;
	ld.global.f32 	%f26, [%rd20+12];
	add.f32 	%f27, %f25, %f26;
	ld.global.f32 	%f28, [%rd20+16];
	add.f32 	%f29, %f27, %f28;
	ld.global.f32 	%f30, [%rd20+20];
	add.f32 	%f31, %f29, %f30;
	ld.global.f32 	%f32, [%rd20+24];
	add.f32 	%f33, %f31, %f32;
	ld.global.f32 	%f34, [%rd20+28];
	add.f32 	%f35, %f33, %f34;
	add.s32 	%r10, %r10, 16;
	add.s64 	%rd20, %rd20, 64;
	setp.ne.s32 	%p4, %r10, 1024;
	@%p4 bra 	$L__BB0_4;
	mul.wide.s32 	%rd18, %r2, 4;
	add.s64 	%rd19, %rd5, %rd18;
	st.global.f32 	[%rd19], %f35;
	bra.uni 	$L__BB0_8;
$L__BB0_6:
	mov.b32 	%r6, 100;
	// begin inline asm
	nanosleep.u32 %r6;
	// end inline asm
	atom.global.or.b32 	%r7, [%rd1], 0;
	setp.lt.s32 	%p3, %r7, %r5;
	@%p3 bra 	$L__BB0_8;
	mov.b16 	%rs2, 1;
	st.volatile.global.u8 	[%rd2], %rs2;
$L__BB0_8:
	ld.volatile.global.u8 	%rs3, [%rd2];
	setp.eq.s16 	%p5, %rs3, 0;
	@%p5 bra 	$L__BB0_2;
$L__BB0_9:
	ret;

}
	// .globl	_Z12normalKernelPKfPf
.visible .entry _Z12normalKernelPKfPf(
	.param .u64 .ptr .align 1 _Z12normalKernelPKfPf_param_0,
	.param .u64 .ptr .align 1 _Z12normalKernelPKfPf_param_1
)
{
	.reg .pred 	%p<3>;
	.reg .b32 	%r<10>;
	.reg .b32 	%f<36>;
	.reg .b64 	%rd<13>;

	ld.param.u64 	%rd4, [_Z12normalKernelPKfPf_param_0];
	ld.param.u64 	%rd5, [_Z12normalKernelPKfPf_param_1];
	mov.u32 	%r4, %ntid.x;
	mov.u32 	%r5, %ctaid.x;
	mov.u32 	%r6, %tid.x;
	mad.lo.s32 	%r1, %r4, %r5, %r6;
	setp.gt.s32 	%p1, %r1, 1023;
	@%p1 bra 	$L__BB1_4;
	cvta.to.global.u64 	%rd6, %rd4;
	shl.b32 	%r8, %r1, 10;
	mul.wide.s32 	%rd7, %r8, 4;
	add.s64 	%rd8, %rd7, %rd6;
	add.s64 	%rd12, %rd8, 32;
	mov.f32 	%f35, 0f00000000;
	mov.b32 	%r9, 0;
$L__BB1_2:
	ld.global.f32 	%f4, [%rd12+-32];
	add.f32 	%f5, %f35, %f4;
	ld.global.f32 	%f6, [%rd12+-28];
	add.f32 	%f7, %f5, %f6;
	ld.global.f32 	%f8, [%rd12+-24];
	add.f32 	%f9, %f7, %f8;
	ld.global.f32 	%f10, [%rd12+-20];
	add.f32 	%f11, %f9, %f10;
	ld.global.f32 	%f12, [%rd12+-16];
	add.f32 	%f13, %f11, %f12;
	ld.global.f32 	%f14, [%rd12+-12];
	add.f32 	%f15, %f13, %f14;
	ld.global.f32 	%f16, [%rd12+-8];
	add.f32 	%f17, %f15, %f16;
	ld.global.f32 	%f18, [%rd12+-4];
	add.f32 	%f19, %f17, %f18;
	ld.global.f32 	%f20, [%rd12];
	add.f32 	%f21, %f19, %f20;
	ld.global.f32 	%f22, [%rd12+4];
	add.f32 	%f23, %f21, %f22;
	ld.global.f32 	%f24, [%rd12+8];
	add.f32 	%f25, %f23, %f24;
	ld.global.f32 	%f26, [%rd12+12];
	add.f32 	%f27, %f25, %f26;
	ld.global.f32 	%f28, [%rd12+16];
	add.f32 	%f29, %f27, %f28;
	ld.global.f32 	%f30, [%rd12+20];
	add.f32 	%f31, %f29, %f30;
	ld.global.f32 	%f32, [%rd12+24];
	add.f32 	%f33, %f31, %f32;
	ld.global.f32 	%f34, [%rd12+28];
	add.f32 	%f35, %f33, %f34;
	add.s32 	%r9, %r9, 16;
	add.s64 	%rd12, %rd12, 64;
	setp.ne.s32 	%p2, %r9, 1024;
	@%p2 bra 	$L__BB1_2;
	cvta.to.global.u64 	%rd9, %rd5;
	mul.wide.s32 	%rd10, %r1, 4;
	add.s64 	%rd11, %rd9, %rd10;
	st.global.f32 	[%rd11], %f35;
$L__BB1_4:
	ret;

}


// ===== COMPILED SASS (sm_100) =====

	.target	sm_100

	.elftype	@"ET_EXEC"


//--------------------- .note.nv.tkinfo           --------------------------
	.section	.note.nv.tkinfo,"",@"SHT_NOTE"
	.sectionflags	@"SHF_NOTE_NV_TKINFO"
	.tkinfo
        /*0018*/ 	.word	0x00000002
        /*0030*/ 	.string	""
        /*0030*/ 	.string	"ptxas"
        /*0030*/ 	.string	"Cuda compilation tools, release 13.0, V13.0.88"
        /*0030*/ 	.string	"Build cuda_13.0.r13.0/compiler.36424714_0"
        /*0030*/ 	.string	"-arch sm_100 -m 64 "



//--------------------- .note.nv.cuinfo           --------------------------
	.section	.note.nv.cuinfo,"",@"SHT_NOTE"
	.sectionflags	@"SHF_NOTE_NV_CUINFO"
        /*0018*/ 	.short	0x0002
        /*001a*/ 	.short	0x0064
        /*001c*/ 	.short	0x0082
	.zero		2


//--------------------- .nv.info                  --------------------------
	.section	.nv.info,"",@"SHT_CUDA_INFO"
	.align	4


	//----- nvinfo : EIATTR_REGCOUNT
	.align		4
        /*0000*/ 	.byte	0x04, 0x2f
        /*0002*/ 	.short	(.L_1 - .L_0)
	.align		4
.L_0:
        /*0004*/ 	.word	index@(_Z16persistentKernelPKfPfPKiiPViPVb)
        /*0008*/ 	.word	0x0000001f


	//----- nvinfo : EIATTR_FRAME_SIZE
	.align		4
.L_1:
        /*000c*/ 	.byte	0x04, 0x11
        /*000e*/ 	.short	(.L_3 - .L_2)
	.align		4
.L_2:
        /*0010*/ 	.word	index@(_Z16persistentKernelPKfPfPKiiPViPVb)
        /*0014*/ 	.word	0x00000000


	//----- nvinfo : EIATTR_REGCOUNT
	.align		4
.L_3:
        /*0018*/ 	.byte	0x04, 0x2f
        /*001a*/ 	.short	(.L_5 - .L_4)
	.align		4
.L_4:
        /*001c*/ 	.word	index@(_Z12normalKernelPKfPf)
        /*0020*/ 	.word	0x0000001e


	//----- nvinfo : EIATTR_FRAME_SIZE
	.align		4
.L_5:
        /*0024*/ 	.byte	0x04, 0x11
        /*0026*/ 	.short	(.L_7 - .L_6)
	.align		4
.L_6:
        /*0028*/ 	.word	index@(_Z12normalKernelPKfPf)
        /*002c*/ 	.word	0x00000000


	//----- nvinfo : EIATTR_MIN_STACK_SIZE
	.align		4
.L_7:
        /*0030*/ 	.byte	0x04, 0x12
        /*0032*/ 	.short	(.L_9 - .L_8)
	.align		4
.L_8:
        /*0034*/ 	.word	index@(_Z12normalKernelPKfPf)
        /*0038*/ 	.word	0x00000000


	//----- nvinfo : EIATTR_MIN_STACK_SIZE
	.align		4
.L_9:
        /*003c*/ 	.byte	0x04, 0x12
        /*003e*/ 	.short	(.L_11 - .L_10)
	.align		4
.L_10:
        /*0040*/ 	.word	index@(_Z16persistentKernelPKfPfPKiiPViPVb)
        /*0044*/ 	.word	0x00000000
.L_11:


//--------------------- .nv.compat                --------------------------
	.section	.nv.compat,"",@"SHT_CUDA_COMPAT_INFO"
	.align	4
        /*0000*/ 	.byte	0x02, 0x09, 0x00, 0x00, 0x02, 0x02, 0x01, 0x00, 0x02, 0x05, 0x05, 0x00, 0x03, 0x07, 0x01, 0x01
        /*0010*/ 	.byte	0x02, 0x03, 0x00, 0x00, 0x02, 0x06, 0x01, 0x00, 0x04, 0x0b, 0x08, 0x00, 0x09, 0x00, 0x00, 0x00
        /*0020*/ 	.byte	0x00, 0x00, 0x00, 0x00


//--------------------- .nv.info._Z12normalKernelPKfPf --------------------------
	.section	.nv.info._Z12normalKernelPKfPf,"",@"SHT_CUDA_INFO"
	.sectionflags	@""
	.align	4


	//----- nvinfo : EIATTR_CUDA_API_VERSION
	.align		4
        /*0000*/ 	.byte	0x04, 0x37
        /*0002*/ 	.short	(.L_13 - .L_12)
.L_12:
        /*0004*/ 	.word	0x00000082


	//----- nvinfo : EIATTR_KPARAM_INFO
	.align		4
.L_13:
        /*0008*/ 	.byte	0x04, 0x17
        /*000a*/ 	.short	(.L_15 - .L_14)
.L_14:
        /*000c*/ 	.word	0x00000000
        /*0010*/ 	.short	0x0001
        /*0012*/ 	.short	0x0008
        /*0014*/ 	.byte	0x00, 0xf5, 0x21, 0x00


	//----- nvinfo : EIATTR_KPARAM_INFO
	.align		4
.L_15:
        /*0018*/ 	.byte	0x04, 0x17
        /*001a*/ 	.short	(.L_17 - .L_16)
.L_16:
        /*001c*/ 	.word	0x00000000
        /*0020*/ 	.short	0x0000
        /*0022*/ 	.short	0x0000
        /*0024*/ 	.byte	0x00, 0xf5, 0x21, 0x00


	//----- nvinfo : EIATTR_SPARSE_MMA_MASK
	.align		4
.L_17:
        /*0028*/ 	.byte	0x03, 0x50
        /*002a*/ 	.short	0x0000


	//----- nvinfo : EIATTR_MAXREG_COUNT
	.align		4
        /*002c*/ 	.byte	0x03, 0x1b
        /*002e*/ 	.short	0x00ff


	//----- nvinfo : EIATTR_MERCURY_ISA_VERSION
	.align		4
        /*0030*/ 	.byte	0x03, 0x5f
        /*0032*/ 	.short	0x0101


	//----- nvinfo : EIATTR_VRC_CTA_INIT_COUNT
	.align		4
        /*0034*/ 	.byte	0x02, 0x4a
	.zero		1
	.zero		1


	//----- nvinfo : EIATTR_EXIT_INSTR_OFFSETS
	.align		4
        /*0038*/ 	.byte	0x04, 0x1c
        /*003a*/ 	.short	(.L_19 - .L_18)


	//   ....[0]....
.L_18:
        /*003c*/ 	.word	0x00000060


	//   ....[1]....
        /*0040*/ 	.word	0x00000970


	//----- nvinfo : EIATTR_CBANK_PARAM_SIZE
	.align		4
.L_19:
        /*0044*/ 	.byte	0x03, 0x19
        /*0046*/ 	.short	0x0010


	//----- nvinfo : EIATTR_PARAM_CBANK
	.align		4
        /*0048*/ 	.byte	0x04, 0x0a
        /*004a*/ 	.short	(.L_21 - .L_20)
	.align		4
.L_20:
        /*004c*/ 	.word	index@(.nv.constant0._Z12normalKernelPKfPf)
        /*0050*/ 	.short	0x0380
        /*0052*/ 	.short	0x0010


	//----- nvinfo : EIATTR_SW_WAR
	.align		4
.L_21:
        /*0054*/ 	.byte	0x04, 0x36
        /*0056*/ 	.short	(.L_23 - .L_22)
.L_22:
        /*0058*/ 	.word	0x00000008
.L_23:


//--------------------- .nv.info._Z16persistentKernelPKfPfPKiiPViPVb --------------------------
	.section	.nv.info._Z16persistentKernelPKfPfPKiiPViPVb,"",@"SHT_CUDA_INFO"
	.sectionflags	@""
	.align	4


	//----- nvinfo : EIATTR_CUDA_API_VERSION
	.align		4
        /*0000*/ 	.byte	0x04, 0x37
        /*0002*/ 	.short	(.L_25 - .L_24)
.L_24:
        /*0004*/ 	.word	0x00000082


	//----- nvinfo : EIATTR_KPARAM_INFO
	.align		4
.L_25:
        /*0008*/ 	.byte	0x04, 0x17
        /*000a*/ 	.short	(.L_27 - .L_26)
.L_26:
        /*000c*/ 	.word	0x00000000
        /*0010*/ 	.short	0x0005
        /*0012*/ 	.short	0x0028
        /*0014*/ 	.byte	0x00, 0xf5, 0x21, 0x00


	//----- nvinfo : EIATTR_KPARAM_INFO
	.align		4
.L_27:
        /*0018*/ 	.byte	0x04, 0x17
        /*001a*/ 	.short	(.L_29 - .L_28)
.L_28:
        /*001c*/ 	.word	0x00000000
        /*0020*/ 	.short	0x0004
        /*0022*/ 	.short	0x0020
        /*0024*/ 	.byte	0x00, 0xf5, 0x21, 0x00


	//----- nvinfo : EIATTR_KPARAM_INFO
	.align		4
.L_29:
        /*0028*/ 	.byte	0x04, 0x17
        /*002a*/ 	.short	(.L_31 - .L_30)
.L_30:
        /*002c*/ 	.word	0x00000000
        /*0030*/ 	.short	0x0003
        /*0032*/ 	.short	0x0018
        /*0034*/ 	.byte	0x00, 0xf0, 0x11, 0x00


	//----- nvinfo : EIATTR_KPARAM_INFO
	.align		4
.L_31:
        /*0038*/ 	.byte	0x04, 0x17
        /*003a*/ 	.short	(.L_33 - .L_32)
.L_32:
        /*003c*/ 	.word	0x00000000
        /*0040*/ 	.short	0x0002
        /*0042*/ 	.short	0x0010
        /*0044*/ 	.byte	0x00, 0xf5, 0x21, 0x00


	//----- nvinfo : EIATTR_KPARAM_INFO
	.align		4
.L_33:
        /*0048*/ 	.byte	0x04, 0x17
        /*004a*/ 	.short	(.L_35 - .L_34)
.L_34:
        /*004c*/ 	.word	0x00000000
        /*0050*/ 	.short	0x0001
        /*0052*/ 	.short	0x0008
        /*0054*/ 	.byte	0x00, 0xf5, 0x21, 0x00


	//----- nvinfo : EIATTR_KPARAM_INFO
	.align		4
.L_35:
        /*0058*/ 	.byte	0x04, 0x17
        /*005a*/ 	.short	(.L_37 - .L_36)
.L_36:
        /*005c*/ 	.word	0x00000000
        /*0060*/ 	.short	0x0000
        /*0062*/ 	.short	0x0000
        /*0064*/ 	.byte	0x00, 0xf5, 0x21, 0x00


	//----- nvinfo : EIATTR_SPARSE_MMA_MASK
	.align		4
.L_37:
        /*0068*/ 	.byte	0x03, 0x50
        /*006a*/ 	.short	0x0000


	//----- nvinfo : EIATTR_MAXREG_COUNT
	.align		4
        /*006c*/ 	.byte	0x03, 0x1b
        /*006e*/ 	.short	0x00ff


	//----- nvinfo : EIATTR_MERCURY_ISA_VERSION
	.align		4
        /*0070*/ 	.byte	0x03, 0x5f
        /*0072*/ 	.short	0x0101


	//----- nvinfo : EIATTR_INT_WARP_WIDE_INSTR_OFFSETS
	.align		4
        /*0074*/ 	.byte	0x04, 0x31
        /*0076*/ 	.short	(.L_39 - .L_38)


	//   ....[0]....
.L_38:
        /*0078*/ 	.word	0x000000b0


	//   ....[1]....
        /*007c*/ 	.word	0x00000160


	//----- nvinfo : EIATTR_VRC_CTA_INIT_COUNT
	.align		4
.L_39:
        /*0080*/ 	.byte	0x02, 0x4a
	.zero		1
	.zero		1


	//----- nvinfo : EIATTR_EXIT_INSTR_OFFSETS
	.align		4
        /*0084*/ 	.byte	0x04, 0x1c
        /*0086*/ 	.short	(.L_41 - .L_40)


	//   ....[0]....
.L_40:
        /*0088*/ 	.word	0x00000050


	//   ....[1]....
        /*008c*/ 	.word	0x00000bb0


	//----- nvinfo : EIATTR_CRS_STACK_SIZE
	.align		4
.L_41:
        /*0090*/ 	.byte	0x04, 0x1e
        /*0092*/ 	.short	(.L_43 - .L_42)
.L_42:
        /*0094*/ 	.word	0x00000000


	//----- nvinfo : EIATTR_CBANK_PARAM_SIZE
	.align		4
.L_43:
        /*0098*/ 	.byte	0x03, 0x19
        /*009a*/ 	.short	0x0030


	//----- nvinfo : EIATTR_PARAM_CBANK
	.align		4
        /*009c*/ 	.byte	0x04, 0x0a
        /*009e*/ 	.short	(.L_45 - .L_44)
	.align		4
.L_44:
        /*00a0*/ 	.word	index@(.nv.constant0._Z16persistentKernelPKfPfPKiiPViPVb)
        /*00a4*/ 	.short	0x0380
        /*00a6*/ 	.short	0x0030


	//----- nvinfo : EIATTR_SW_WAR
	.align		4
.L_45:
        /*00a8*/ 	.byte	0x04, 0x36
        /*00aa*/ 	.short	(.L_47 - .L_46)
.L_46:
        /*00ac*/ 	.word	0x00000008
.L_47:


//--------------------- .nv.callgraph             --------------------------
	.section	.nv.callgraph,"",@"SHT_CUDA_CALLGRAPH"
	.align	4
	.sectionentsize	8
	.align		4
        /*0000*/ 	.word	0x00000000
	.align		4
        /*0004*/ 	.word	0xffffffff
	.align		4
        /*0008*/ 	.word	0x00000000
	.align		4
        /*000c*/ 	.word	0xfffffffe
	.align		4
        /*0010*/ 	.word	0x00000000
	.align		4
        /*0014*/ 	.word	0xfffffffd
	.align		4
        /*0018*/ 	.word	0x00000000
	.align		4
        /*001c*/ 	.word	0xfffffffc


//--------------------- .text._Z12normalKernelPKfPf --------------------------
	.section	.text._Z12normalKernelPKfPf,"ax",@progbits
	.align	128
        .global         _Z12normalKernelPKfPf
        .type           _Z12normalKernelPKfPf,@function
        .size           _Z12normalKernelPKfPf,(.L_x_9 - _Z12normalKernelPKfPf)
        .other          _Z12normalKernelPKfPf,@"STO_CUDA_ENTRY STV_DEFAULT"
_Z12normalKernelPKfPf:
.text._Z12normalKernelPKfPf:
[----:B------:R-:W-:Y:S01]  /*0000*/  LDC R1, c[0x0][0x37c] ;  /* 0x0000df00ff017b82 */ /* 0x000fe20000000800 */
[----:B------:R-:W0:Y:S01]  /*0010*/  S2R R0, SR_CTAID.X ;  /* 0x0000000000007919 */ /* 0x000e220000002500 */
[----:B------:R-:W0:Y:S01]  /*0020*/  LDCU UR4, c[0x0][0x360] ;  /* 0x00006c00ff0477ac */ /* 0x000e220008000800 */
[----:B------:R-:W0:Y:S02]  /*0030*/  S2R R3, SR_TID.X ;  /* 0x0000000000037919 */ /* 0x000e240000002100 */
[----:B0-----:R-:W-:-:S05]  /*0040*/  IMAD R0, R0, UR4, R3 ;  /* 0x0000000400007c24 */ /* 0x001fca000f8e0203 */
[----:B------:R-:W-:-:S13]  /*0050*/  ISETP.GT.AND P0, PT, R0, 0x3ff, PT ;  /* 0x000003ff0000780c */ /* 0x000fda0003f04270 */
[----:B------:R-:W-:Y:S05]  /*0060*/  @P0 EXIT ;  /* 0x000000000000094d */ /* 0x000fea0003800000 */
[----:B------:R-:W0:Y:S01]  /*0070*/  LDC.64 R2, c[0x0][0x380] ;  /* 0x0000e000ff027b82 */ /* 0x000e220000000a00 */
[----:B------:R-:W-:Y:S01]  /*0080*/  SHF.L.U32 R5, R0, 0xa, RZ ;  /* 0x0000000a00057819 */ /* 0x000fe200000006ff */
[----:B------:R-:W-:Y:S01]  /*0090*/  HFMA2 R18, -RZ, RZ, 0, 0 ;  /* 0x00000000ff127431 */ /* 0x000fe200000001ff */
[----:B------:R-:W1:Y:S01]  /*00a0*/  LDCU.64 UR6, c[0x0][0x358] ;  /* 0x00006b00ff0677ac */ /* 0x000e620008000a00 */
[----:B------:R-:W-:Y:S02]  /*00b0*/  UMOV UR4, URZ ;  /* 0x000000ff00047c82 */ /* 0x000fe40008000000 */
[----:B0-----:R-:W-:-:S03]  /*00c0*/  IMAD.WIDE R2, R5, 0x4, R2 ;  /* 0x0000000405027825 */ /* 0x001fc600078e0202 */
[----:B------:R-:W-:-:S04]  /*00d0*/  IADD3 R2, P0, PT, R2, 0x20, RZ ;  /* 0x0000002002027810 */ /* 0x000fc80007f1e0ff */
[----:B-1----:R-:W-:-:S09]  /*00e0*/  IADD3.X R3, PT, PT, RZ, R3, RZ, P0, !PT ;  /* 0x00000003ff037210 */ /* 0x002fd200007fe4ff */
.L_x_0:
[----:B------:R-:W2:Y:S04]  /*00f0*/  LDG.E R25, desc[UR6][R2.64+-0x20] ;  /* 0xffffe00602197981 */ /* 0x000ea8000c1e1900 */
[----:B------:R-:W3:Y:S04]  /*0100*/  LDG.E R27, desc[UR6][R2.64+-0x1c] ;  /* 0xffffe406021b7981 */ /* 0x000ee8000c1e1900 */
[----:B------:R-:W4:Y:S04]  /*0110*/  LDG.E R23, desc[UR6][R2.64+-0x18] ;  /* 0xffffe80602177981 */ /* 0x000f28000c1e1900 */
[----:B------:R-:W5:Y:S04]  /*0120*/  LDG.E R20, desc[UR6][R2.64+-0x14] ;  /* 0xffffec0602147981 */ /* 0x000f68000c1e1900 */
        /* <DEDUP_REMOVED lines=18> */
[----:B------:R-:W5:Y:S01]  /*0250*/  LDG.E R24, desc[UR6][R2.64+0x3c] ;  /* 0x00003c0602187981 */ /* 0x000f62000c1e1900 */
[----:B--2---:R-:W-:-:S03]  /*0260*/  FADD R18, R25, R18 ;  /* 0x0000001219127221 */ /* 0x004fc60000000000 */
[----:B------:R-:W2:Y:S01]  /*0270*/  LDG.E R25, desc[UR6][R2.64+0x38] ;  /* 0x0000380602197981 */ /* 0x000ea2000c1e1900 */
[----:B---3--:R-:W-:-:S04]  /*0280*/  FADD R18, R18, R27 ;  /* 0x0000001b12127221 */ /* 0x008fc80000000000 */
[----:B----4-:R-:W-:Y:S02]  /*0290*/  FADD R27, R18, R23 ;  /* 0x00000017121b7221 */ /* 0x010fe40000000000 */
[----:B------:R-:W3:Y:S02]  /*02a0*/  LDG.E R23, desc[UR6][R2.64+0x40] ;  /* 0x0000400602177981 */ /* 0x000ee4000c1e1900 */
[----:B-----5:R-:W-:Y:S02]  /*02b0*/  FADD R18, R27, R20 ;  /* 0x000000141b127221 */ /* 0x020fe40000000000 */
[----:B------:R-:W4:Y:S02]  /*02c0*/  LDG.E R20, desc[UR6][R2.64+0x44] ;  /* 0x0000440602147981 */ /* 0x000f24000c1e1900 */
[----:B------:R-:W-:Y:S02]  /*02d0*/  FADD R27, R18, R19 ;  /* 0x00000013121b7221 */ /* 0x000fe40000000000 */
[----:B------:R-:W5:Y:S02]  /*02e0*/  LDG.E R19, desc[UR6][R2.64+0x48] ;  /* 0x0000480602137981 */ /* 0x000f64000c1e1900 */
[----:B------:R-:W-:-:S02]  /*02f0*/  FADD R26, R27, R26 ;  /* 0x0000001a1b1a7221 */ /* 0x000fc40000000000 */
[----:B------:R-:W5:Y:S02]  /*0300*/  LDG.E R18, desc[UR6][R2.64+0x4c] ;  /* 0x00004c0602127981 */ /* 0x000f64000c1e1900 */
[----:B------:R-:W-:Y:S02]  /*0310*/  FADD R27, R26, R17 ;  /* 0x000000111a1b7221 */ /* 0x000fe40000000000 */
[----:B------:R-:W5:Y:S02]  /*0320*/  LDG.E R17, desc[UR6][R2.64+0x50] ;  /* 0x0000500602117981 */ /* 0x000f64000c1e1900 */
        /* <DEDUP_REMOVED lines=30> */
[----:B--2---:R-:W-:Y:S02]  /*0510*/  FADD R27, R26, R25 ;  /* 0x000000191a1b7221 */ /* 0x004fe40000000000 */
[----:B------:R-:W2:Y:S02]  /*0520*/  LDG.E R25, desc[UR6][R2.64+0x90] ;  /* 0x0000900602197981 */ /* 0x000ea4000c1e1900 */
[----:B------:R-:W-:-:S02]  /*0530*/  FADD R26, R27, R24 ;  /* 0x000000181b1a7221 */ /* 0x000fc40000000000 */
[----:B------:R-:W2:Y:S02]  /*0540*/  LDG.E R24, desc[UR6][R2.64+0x94] ;  /* 0x0000940602187981 */ /* 0x000ea4000c1e1900 */
[----:B---3--:R-:W-:Y:S02]  /*0550*/  FADD R27, R26, R23 ;  /* 0x000000171a1b7221 */ /* 0x008fe40000000000 */
[----:B------:R-:W3:Y:S02]  /*0560*/  LDG.E R23, desc[UR6][R2.64+0x98] ;  /* 0x0000980602177981 */ /* 0x000ee4000c1e1900 */
[----:B----4-:R-:W-:Y:S02]  /*0570*/  FADD R26, R27, R20 ;  /* 0x000000141b1a7221 */ /* 0x010fe40000000000 */
[----:B------:R-:W4:Y:S02]  /*0580*/  LDG.E R20, desc[UR6][R2.64+0x9c] ;  /* 0x00009c0602147981 */ /* 0x000f24000c1e1900 */
[----:B-----5:R-:W-:-:S02]  /*0590*/  FADD R27, R26, R19 ;  /* 0x000000131a1b7221 */ /* 0x020fc40000000000 */
        /* <DEDUP_REMOVED lines=30> */
[----:B------:R0:W5:Y:S02]  /*0780*/  LDG.E R4, desc[UR6][R2.64+0xdc] ;  /* 0x0000dc0602047981 */ /* 0x000164000c1e1900 */
[----:B------:R-:W-:-:S04]  /*0790*/  FADD R21, R26, R21 ;  /* 0x000000151a157221 */ /* 0x000fc80000000000 */
[----:B------:R-:W-:Y:S01]  /*07a0*/  FADD R22, R21, R22 ;  /* 0x0000001615167221 */ /* 0x000fe20000000000 */
[----:B------:R-:W-:-:S04]  /*07b0*/  UIADD3 UR4, UPT, UPT, UR4, 0x40, URZ ;  /* 0x0000004004047890 */ /* 0x000fc8000fffe0ff */
[----:B------:R-:W-:Y:S01]  /*07c0*/  UISETP.NE.AND UP0, UPT, UR4, 0x400, UPT ;  /* 0x000004000400788c */ /* 0x000fe2000bf05270 */
[----:B0-----:R-:W-:-:S04]  /*07d0*/  IADD3 R2, P0, PT, R2, 0x100, RZ ;  /* 0x0000010002027810 */ /* 0x001fc80007f1e0ff */
[----:B------:R-:W-:Y:S01]  /*07e0*/  IADD3.X R3, PT, PT, RZ, R3, RZ, P0, !PT ;  /* 0x00000003ff037210 */ /* 0x000fe200007fe4ff */
[----:B--2---:R-:W-:-:S04]  /*07f0*/  FADD R25, R22, R25 ;  /* 0x0000001916197221 */ /* 0x004fc80000000000 */
[----:B------:R-:W-:-:S04]  /*0800*/  FADD R24, R25, R24 ;  /* 0x0000001819187221 */ /* 0x000fc80000000000 */
[----:B---3--:R-:W-:-:S04]  /*0810*/  FADD R23, R24, R23 ;  /* 0x0000001718177221 */ /* 0x008fc80000000000 */
[----:B----4-:R-:W-:-:S04]  /*0820*/  FADD R20, R23, R20 ;  /* 0x0000001417147221 */ /* 0x010fc80000000000 */
[----:B-----5:R-:W-:-:S04]  /*0830*/  FADD R19, R19, R20 ;  /* 0x0000001413137221 */ /* 0x020fc80000000000 */
[----:B------:R-:W-:-:S04]  /*0840*/  FADD R18, R19, R18 ;  /* 0x0000001213127221 */ /* 0x000fc80000000000 */
        /* <DEDUP_REMOVED lines=13> */
[----:B------:R-:W-:Y:S01]  /*0920*/  FADD R18, R5, R4 ;  /* 0x0000000405127221 */ /* 0x000fe20000000000 */
[----:B------:R-:W-:Y:S06]  /*0930*/  BRA.U UP0, `(.L_x_0) ;  /* 0xfffffff500ec7547 */ /* 0x000fec000b83ffff */
[----:B------:R-:W0:Y:S02]  /*0940*/  LDC.64 R2, c[0x0][0x388] ;  /* 0x0000e200ff027b82 */ /* 0x000e240000000a00 */
[----:B0-----:R-:W-:-:S05]  /*0950*/  IMAD.WIDE R2, R0, 0x4, R2 ;  /* 0x0000000400027825 */ /* 0x001fca00078e0202 */
[----:B------:R-:W-:Y:S01]  /*0960*/  STG.E desc[UR6][R2.64], R18 ;  /* 0x0000001202007986 */ /* 0x000fe2000c101906 */
[----:B------:R-:W-:Y:S05]  /*0970*/  EXIT ;  /* 0x000000000000794d */ /* 0x000fea0003800000 */
.L_x_1:
[----:B------:R-:W-:-:S00]  /*0980*/  BRA `(.L_x_1) ;  /* 0xfffffffc00fc7947 */ /* 0x000fc0000383ffff */
[----:B------:R-:W-:-:S00]  /*0990*/  NOP ;  /* 0x0000000000007918 */ /* 0x000fc00000000000 */
        /* <DEDUP_REMOVED lines=14> */
.L_x_9:


//--------------------- .text._Z16persistentKernelPKfPfPKiiPViPVb --------------------------
	.section	.text._Z16persistentKernelPKfPfPKiiPViPVb,"ax",@progbits
	.align	128
        .global         _Z16persistentKernelPKfPfPKiiPViPVb
        .type           _Z16persistentKernelPKfPfPKiiPViPVb,@function
        .size           _Z16persistentKernelPKfPfPKiiPViPVb,(.L_x_10 - _Z16persistentKernelPKfPfPKiiPViPVb)
        .other          _Z16persistentKernelPKfPfPKiiPViPVb,@"STO_CUDA_ENTRY STV_DEFAULT"
_Z16persistentKernelPKfPfPKiiPViPVb:
.text._Z16persistentKernelPKfPfPKiiPViPVb:
[----:B------:R-:W-:Y:S08]  /*0000*/  LDC R1, c[0x0][0x37c] ;  /* 0x0000df00ff017b82 */ /* 0x000ff00000000800 */
[----:B------:R-:W0:Y:S01]  /*0010*/  LDC.64 R2, c[0x0][0x3a8] ;  /* 0x0000ea00ff027b82 */ /* 0x000e220000000a00 */
[----:B------:R-:W0:Y:S02]  /*0020*/  LDCU.64 UR6, c[0x0][0x358] ;  /* 0x00006b00ff0677ac */ /* 0x000e240008000a00 */
[----:B0-----:R-:W2:Y:S02]  /*0030*/  LDG.E.U8.STRONG.SYS R2, desc[UR6][R2.64] ;  /* 0x0000000602027981 */ /* 0x001ea4000c1f5100 */
[----:B--2---:R-:W-:-:S13]  /*0040*/  ISETP.NE.AND P0, PT, R2, RZ, PT ;  /* 0x000000ff0200720c */ /* 0x004fda0003f05270 */
[----:B------:R-:W-:Y:S05]  /*0050*/  @P0 EXIT ;  /* 0x000000000000094d */ /* 0x000fea0003800000 */
[----:B------:R-:W0:Y:S02]  /*0060*/  LDCU.64 UR4, c[0x0][0x380] ;  /* 0x00007000ff0477ac */ /* 0x000e240008000a00 */
[----:B0-----:R-:W-:-:S04]  /*0070*/  UIADD3 UR4, UP0, UPT, UR4, 0x20, URZ ;  /* 0x0000002004047890 */ /* 0x001fc8000ff1e0ff */
[----:B------:R-:W-:-:S12]  /*0080*/  UIADD3.X UR5, UPT, UPT, URZ, UR5, URZ, UP0, !UPT ;  /* 0x00000005ff057290 */ /* 0x000fd800087fe4ff */
.L_x_7:
[----:B-1----:R-:W0:Y:S01]  /*0090*/  S2R R5, SR_LANEID ;  /* 0x0000000000057919 */ /* 0x002e220000000000 */
[----:B------:R-:W-:Y:S05]  /*00a0*/  YIELD ;  /* 0x0000000000007946 */ /* 0x000fea0003800000 */
[----:B------:R-:W-:Y:S01]  /*00b0*/  VOTEU.ANY UR8, UPT, PT ;  /* 0x0000000000087886 */ /* 0x000fe200038e0100 */
[----:B------:R-:W1:Y:S01]  /*00c0*/  LDC.64 R2, c[0x0][0x3a0] ;  /* 0x0000e800ff027b82 */ /* 0x000e620000000a00 */
[----:B------:R-:W0:Y:S01]  /*00d0*/  FLO.U32 R0, UR8 ;  /* 0x0000000800007d00 */ /* 0x000e2200080e0000 */
[----:B------:R-:W2:Y:S06]  /*00e0*/  S2R R4, SR_LTMASK ;  /* 0x0000000000047919 */ /* 0x000eac0000003900 */
[----:B------:R-:W3:Y:S01]  /*00f0*/  LDC R6, c[0x0][0x398] ;  /* 0x0000e600ff067b82 */ /* 0x000ee20000000800 */
[----:B------:R-:W1:Y:S01]  /*0100*/  POPC R7, UR8 ;  /* 0x0000000800077d09 */ /* 0x000e620008000000 */
[----:B0-----:R-:W-:-:S13]  /*0110*/  ISETP.EQ.U32.AND P0, PT, R0, R5, PT ;  /* 0x000000050000720c */ /* 0x001fda0003f02070 */
[----:B-1----:R-:W4:Y:S01]  /*0120*/  @P0 ATOMG.E.ADD.STRONG.GPU PT, R7, desc[UR6][R2.64], R7 ;  /* 0x80000007020709a8 */ /* 0x002f2200081ef106 */
[----:B--2---:R-:W-:Y:S01]  /*0130*/  LOP3.LUT R4, R4, UR8, RZ, 0xc0, !PT ;  /* 0x0000000804047c12 */ /* 0x004fe2000f8ec0ff */
[----:B------:R-:W-:Y:S05]  /*0140*/  BSSY B0, `(.L_x_2) ;  /* 0x00000a2000007945 */ /* 0x000fea0003800000 */
[----:B------:R-:W0:Y:S01]  /*0150*/  POPC R4, R4 ;  /* 0x0000000400047309 */ /* 0x000e220000000000 */
[----:B----4-:R-:W0:Y:S02]  /*0160*/  SHFL.IDX PT, R5, R7, R0, 0x1f ;  /* 0x00001f0007057589 */ /* 0x010e2400000e0000 */
[----:B0-----:R-:W-:-:S04]  /*0170*/  IADD3 R5, PT, PT, R5, R4, RZ ;  /* 0x0000000405057210 */ /* 0x001fc80007ffe0ff */
[----:B---3--:R-:W-:-:S13]  /*0180*/  ISETP.GE.AND P0, PT, R5, R6, PT ;  /* 0x000000060500720c */ /* 0x008fda0003f06270 */
[----:B------:R-:W-:Y:S05]  /*0190*/  @P0 BRA `(.L_x_3) ;  /* 0x0000000800580947 */ /* 0x000fea0003800000 */
[----:B------:R-:W0:Y:S02]  /*01a0*/  LDC.64 R2, c[0x0][0x390] ;  /* 0x0000e400ff027b82 */ /* 0x000e240000000a00 */
[----:B0-----:R-:W-:-:S05]  /*01b0*/  IMAD.WIDE R2, R5, 0x4, R2 ;  /* 0x0000000405027825 */ /* 0x001fca00078e0202 */
[----:B------:R-:W2:Y:S01]  /*01c0*/  LDG.E R0, desc[UR6][R2.64] ;  /* 0x0000000602007981 */ /* 0x000ea2000c1e1900 */
[----:B------:R-:W-:Y:S01]  /*01d0*/  MOV R4, UR4 ;  /* 0x0000000400047c02 */ /* 0x000fe20008000f00 */
[----:B------:R-:W-:Y:S01]  /*01e0*/  HFMA2 R19, -RZ, RZ, 0, 0 ;  /* 0x00000000ff137431 */ /* 0x000fe200000001ff */
[----:B------:R-:W-:Y:S01]  /*01f0*/  MOV R5, UR5 ;  /* 0x0000000500057c02 */ /* 0x000fe20008000f00 */
[----:B------:R-:W-:Y:S01]  /*0200*/  BSSY.RECONVERGENT B1, `(.L_x_4) ;  /* 0x000008b000017945 */ /* 0x000fe20003800200 */
[----:B--2---:R-:W-:-:S05]  /*0210*/  SHF.L.U32 R7, R0, 0xa, RZ ;  /* 0x0000000a00077819 */ /* 0x004fca00000006ff */
[----:B------:R-:W-:-:S03]  /*0220*/  IMAD.WIDE R4, R7, 0x4, R4 ;  /* 0x0000000407047825 */ /* 0x000fc600078e0204 */
[----:B------:R-:W-:Y:S01]  /*0230*/  MOV R2, R4 ;  /* 0x0000000400027202 */ /* 0x000fe20000000f00 */
[----:B------:R-:W-:-:S07]  /*0240*/  HFMA2 R4, -RZ, RZ, 0, 0 ;  /* 0x00000000ff047431 */ /* 0x000fce00000001ff */
.L_x_5:
[----:B------:R-:W-:-:S05]  /*0250*/  MOV R3, R5 ;  /* 0x0000000500037202 */ /* 0x000fca0000000f00 */
        /* <DEDUP_REMOVED lines=63> */
[----:B--2---:R-:W-:Y:S02]  /*0650*/  FADD R26, R27, R22 ;  /* 0x000000161b1a7221 */ /* 0x004fe40000000000 */
[----:B------:R-:W2:Y:S02]  /*0660*/  LDG.E R22, desc[UR6][R2.64+0x88] ;  /* 0x0000880602167981 */ /* 0x000ea4000c1e1900 */
[----:B------:R-:W-:Y:S02]  /*0670*/  FADD R26, R26, R23 ;  /* 0x000000171a1a7221 */ /* 0x000fe40000000000 */
[----:B------:R-:W2:Y:S02]  /*0680*/  LDG.E R23, desc[UR6][R2.64+0x8c] ;  /* 0x00008c0602177981 */ /* 0x000ea4000c1e1900 */
[----:B---3--:R-:W-:-:S02]  /*0690*/  FADD R27, R26, R25 ;  /* 0x000000191a1b7221 */ /* 0x008fc40000000000 */
[----:B------:R-:W3:Y:S02]  /*06a0*/  LDG.E R25, desc[UR6][R2.64+0x90] ;  /* 0x0000900602197981 */ /* 0x000ee4000c1e1900 */
[----:B----4-:R-:W-:Y:S02]  /*06b0*/  FADD R27, R27, R24 ;  /* 0x000000181b1b7221 */ /* 0x010fe40000000000 */
[----:B------:R-:W4:Y:S02]  /*06c0*/  LDG.E R24, desc[UR6][R2.64+0x94] ;  /* 0x0000940602187981 */ /* 0x000f24000c1e1900 */
[----:B-----5:R-:W-:Y:S02]  /*06d0*/  FADD R26, R27, R20 ;  /* 0x000000141b1a7221 */ /* 0x020fe40000000000 */
        /* <DEDUP_REMOVED lines=34> */
[----:B------:R0:W2:Y:S02]  /*0900*/  LDG.E R22, desc[UR6][R2.64+0xdc] ;  /* 0x0000dc0602167981 */ /* 0x0000a4000c1e1900 */
        /* <DEDUP_REMOVED lines=15> */
[----:B------:R-:W-:-:S03]  /*0a00*/  IADD3 R4, PT, PT, R4, 0x40, RZ ;  /* 0x0000004004047810 */ /* 0x000fc60007ffe0ff */
[----:B------:R-:W-:Y:S01]  /*0a10*/  FADD R8, R9, R8 ;  /* 0x0000000809087221 */ /* 0x000fe20000000000 */
[----:B------:R-:W-:-:S03]  /*0a20*/  ISETP.NE.AND P0, PT, R4, 0x400, PT ;  /* 0x000004000400780c */ /* 0x000fc60003f05270 */
[----:B------:R-:W-:-:S04]  /*0a30*/  FADD R7, R8, R7 ;  /* 0x0000000708077221 */ /* 0x000fc80000000000 */
[----:B------:R-:W-:-:S04]  /*0a40*/  FADD R6, R7, R6 ;  /* 0x0000000607067221 */ /* 0x000fc80000000000 */
[----:B------:R-:W-:Y:S01]  /*0a50*/  FADD R6, R6, R5 ;  /* 0x0000000506067221 */ /* 0x000fe20000000000 */
[----:B0-----:R-:W-:-:S03]  /*0a60*/  IADD3 R2, P1, PT, R2, 0x100, RZ ;  /* 0x0000010002027810 */ /* 0x001fc60007f3e0ff */
[----:B------:R-:W-:Y:S01]  /*0a70*/  FADD R21, R6, R21 ;  /* 0x0000001506157221 */ /* 0x000fe20000000000 */
[----:B------:R-:W-:-:S03]  /*0a80*/  IADD3.X R5, PT, PT, RZ, R3, RZ, P1, !PT ;  /* 0x00000003ff057210 */ /* 0x000fc60000ffe4ff */
[----:B--2---:R-:W-:Y:S01]  /*0a90*/  FADD R19, R21, R22 ;  /* 0x0000001615137221 */ /* 0x004fe20000000000 */
[----:B------:R-:W-:Y:S06]  /*0aa0*/  @P0 BRA `(.L_x_5) ;  /* 0xfffffff400e80947 */ /* 0x000fec000383ffff */
[----:B------:R-:W-:Y:S05]  /*0ab0*/  BSYNC.RECONVERGENT B1 ;  /* 0x0000000000017941 */ /* 0x000fea0003800200 */
.L_x_4:
[----:B------:R-:W0:Y:S02]  /*0ac0*/  LDC.64 R2, c[0x0][0x388] ;  /* 0x0000e200ff027b82 */ /* 0x000e240000000a00 */
[----:B0-----:R-:W-:-:S05]  /*0ad0*/  IMAD.WIDE R2, R0, 0x4, R2 ;  /* 0x0000000400027825 */ /* 0x001fca00078e0202 */
[----:B------:R0:W-:Y:S01]  /*0ae0*/  STG.E desc[UR6][R2.64], R19 ;  /* 0x0000001302007986 */ /* 0x0001e2000c101906 */
[----:B------:R-:W-:Y:S05]  /*0af0*/  BRA `(.L_x_6) ;  /* 0x0000000000187947 */ /* 0x000fea0003800000 */
.L_x_3:
[----:B------:R-:W-:Y:S05]  /*0b00*/  NANOSLEEP 0x64 ;  /* 0x000000640000795d */ /* 0x000fea0003800000 */
[----:B------:R-:W2:Y:S01]  /*0b10*/  ATOMG.E.OR.STRONG.GPU PT, R2, desc[UR6][R2.64], RZ ;  /* 0x800000ff020279a8 */ /* 0x000ea2000b1ef106 */
[----:B------:R-:W-:Y:S01]  /*0b20*/  HFMA2 R0, -RZ, RZ, 0, 5.9604644775390625e-08 ;  /* 0x00000001ff007431 */ /* 0x000fe200000001ff */
[----:B--2---:R-:W-:-:S13]  /*0b30*/  ISETP.GE.AND P0, PT, R2, R6, PT ;  /* 0x000000060200720c */ /* 0x004fda0003f06270 */
[----:B------:R-:W0:Y:S02]  /*0b40*/  @P0 LDC.64 R4, c[0x0][0x3a8] ;  /* 0x0000ea00ff040b82 */ /* 0x000e240000000a00 */
[----:B0-----:R1:W-:Y:S02]  /*0b50*/  @P0 STG.E.U8.STRONG.SYS desc[UR6][R4.64], R0 ;  /* 0x0000000004000986 */ /* 0x0013e4000c115106 */
.L_x_6:
[----:B------:R-:W-:Y:S05]  /*0b60*/  BSYNC B0 ;  /* 0x0000000000007941 */ /* 0x000fea0003800000 */
.L_x_2:
[----:B0-----:R-:W0:Y:S02]  /*0b70*/  LDC.64 R2, c[0x0][0x3a8] ;  /* 0x0000ea00ff027b82 */ /* 0x001e240000000a00 */
[----:B0-----:R-:W2:Y:S02]  /*0b80*/  LDG.E.U8.STRONG.SYS R2, desc[UR6][R2.64] ;  /* 0x0000000602027981 */ /* 0x001ea4000c1f5100 */
[----:B--2---:R-:W-:-:S13]  /*0b90*/  ISETP.NE.AND P0, PT, R2, RZ, PT ;  /* 0x000000ff0200720c */ /* 0x004fda0003f05270 */
[----:B------:R-:W-:Y:S05]  /*0ba0*/  @!P0 BRA `(.L_x_7) ;  /* 0xfffffff400388947 */ /* 0x000fea000383ffff */
[----:B------:R-:W-:Y:S05]  /*0bb0*/  EXIT ;  /* 0x000000000000794d */ /* 0x000fea0003800000 */
.L_x_8:
        /* <DEDUP_REMOVED lines=12> */
.L_x_10:


//--------------------- .nv.shared.reserved.0     --------------------------
	.section	.nv.shared.reserved.0,"aw",@nobits
	.weak		__nv_reservedSMEM_offset_0_alias
	.size		__nv_reservedSMEM_offset_0_alias, 0, 64
	.other		__nv_reservedSMEM_offset_0_alias,@"STO_CUDA_RESERVED_SHARED STV_DEFAULT"
__nv_reservedSMEM_offset_0_alias:
	.zero		0
	.zero		64


//--------------------- .nv.constant0._Z12normalKernelPKfPf --------------------------
	.section	.nv.constant0._Z12normalKernelPKfPf,"a",@progbits
	.sectionflags	@""
	.align	4
.nv.constant0._Z12normalKernelPKfPf:
	.zero		912


//--------------------- .nv.constant0._Z16persistentKernelPKfPfPKiiPViPVb --------------------------
	.section	.nv.constant0._Z16persistentKernelPKfPfPKiiPViPVb,"a",@progbits
	.sectionflags	@""
	.align	4
.nv.constant0._Z16persistentKernelPKfPfPKiiPViPVb:
	.zero		944


//--------------------- SYMBOLS --------------------------

	.type		.nv.reservedSmem.offset0,@object
	.size		.nv.reservedSmem.offset0,0x4
